//
// Generated by NVIDIA NVVM Compiler
//
// Compiler Build ID: CL-36424714
// Cuda compilation tools, release 13.0, V13.0.88
// Based on NVVM 20.0.0
//

.version 9.0
.target sm_100
.address_size 64

	// .globl	_Z9transposePiiS_
// _ZZ9transposePiiS_E13shared_matrix has been demoted

.visible .entry _Z9transposePiiS_(
	.param .u64 .ptr .align 1 _Z9transposePiiS__param_0,
	.param .u32 _Z9transposePiiS__param_1,
	.param .u64 .ptr .align 1 _Z9transposePiiS__param_2
)
{
	.reg .pred 	%p<2>;
	.reg .b32 	%r<16>;
	.reg .b64 	%rd<9>;
	// demoted variable
	.shared .align 4 .b8 _ZZ9transposePiiS_E13shared_matrix[1024];
	ld.param.u64 	%rd1, [_Z9transposePiiS__param_0];
	ld.param.u32 	%r3, [_Z9transposePiiS__param_1];
	ld.param.u64 	%rd2, [_Z9transposePiiS__param_2];
	mov.u32 	%r4, %ntid.x;
	mov.u32 	%r5, %ctaid.x;
	mov.u32 	%r1, %tid.x;
	mad.lo.s32 	%r2, %r4, %r5, %r1;
	mul.lo.s32 	%r6, %r3, %r3;
	setp.ge.s32 	%p1, %r2, %r6;
	@%p1 bra 	$L__BB0_2;
	cvta.to.global.u64 	%rd3, %rd1;
	cvta.to.global.u64 	%rd4, %rd2;
	div.s32 	%r7, %r2, %r3;
	mul.lo.s32 	%r8, %r7, %r3;
	sub.s32 	%r9, %r2, %r8;
	mad.lo.s32 	%r10, %r9, %r3, %r7;
	mul.wide.s32 	%rd5, %r10, 4;
	add.s64 	%rd6, %rd3, %rd5;
	ld.global.u32 	%r11, [%rd6];
	shl.b32 	%r12, %r1, 2;
	mov.u32 	%r13, _ZZ9transposePiiS_E13shared_matrix;
	add.s32 	%r14, %r13, %r12;
	st.shared.u32 	[%r14], %r11;
	bar.sync 	0;
	ld.shared.u32 	%r15, [%r14];
	mul.wide.s32 	%rd7, %r2, 4;
	add.s64 	%rd8, %rd4, %rd7;
	st.global.u32 	[%rd8], %r15;
$L__BB0_2:
	ret;

}


// ===== COMPILED SASS (sm_100) =====

	.target	sm_100

	.elftype	@"ET_EXEC"


//--------------------- .note.nv.tkinfo           --------------------------
	.section	.note.nv.tkinfo,"",@"SHT_NOTE"
	.sectionflags	@"SHF_NOTE_NV_TKINFO"
	.tkinfo
        /*0018*/ 	.word	0x00000002
        /*0030*/ 	.string	""
        /*0030*/ 	.string	"ptxas"
        /*0030*/ 	.string	"Cuda compilation tools, release 13.0, V13.0.88"
        /*0030*/ 	.string	"Build cuda_13.0.r13.0/compiler.36424714_0"
        /*0030*/ 	.string	"-arch sm_100 -m 64 "



//--------------------- .note.nv.cuinfo           --------------------------
	.section	.note.nv.cuinfo,"",@"SHT_NOTE"
	.sectionflags	@"SHF_NOTE_NV_CUINFO"
        /*0018*/ 	.short	0x0002
        /*001a*/ 	.short	0x0064
        /*001c*/ 	.short	0x0082
	.zero		2


//--------------------- .nv.info                  --------------------------
	.section	.nv.info,"",@"SHT_CUDA_INFO"
	.align	4


	//----- nvinfo : EIATTR_REGCOUNT
	.align		4
        /*0000*/ 	.byte	0x04, 0x2f
        /*0002*/ 	.short	(.L_1 - .L_0)
	.align		4
.L_0:
        /*0004*/ 	.word	index@(_Z9transposePiiS_)
        /*0008*/ 	.word	0x0000000c


	//----- nvinfo : EIATTR_FRAME_SIZE
	.align		4
.L_1:
        /*000c*/ 	.byte	0x04, 0x11
        /*000e*/ 	.short	(.L_3 - .L_2)
	.align		4
.L_2:
        /*0010*/ 	.word	index@(_Z9transposePiiS_)
        /*0014*/ 	.word	0x00000000


	//----- nvinfo : EIATTR_MIN_STACK_SIZE
	.align		4
.L_3:
        /*0018*/ 	.byte	0x04, 0x12
        /*001a*/ 	.short	(.L_5 - .L_4)
	.align		4
.L_4:
        /*001c*/ 	.word	index@(_Z9transposePiiS_)
        /*0020*/ 	.word	0x00000000
.L_5:


//--------------------- .nv.compat                --------------------------
	.section	.nv.compat,"",@"SHT_CUDA_COMPAT_INFO"
	.align	4
        /*0000*/ 	.byte	0x02, 0x09, 0x00, 0x00, 0x02, 0x02, 0x01, 0x00, 0x02, 0x05, 0x05, 0x00, 0x03, 0x07, 0x01, 0x01
        /*0010*/ 	.byte	0x02, 0x03, 0x00, 0x00, 0x02, 0x06, 0x01, 0x00, 0x04, 0x0b, 0x08, 0x00, 0x09, 0x00, 0x00, 0x00
        /*0020*/ 	.byte	0x00, 0x00, 0x00, 0x00


//--------------------- .nv.info._Z9transposePiiS_ --------------------------
	.section	.nv.info._Z9transposePiiS_,"",@"SHT_CUDA_INFO"
	.sectionflags	@""
	.align	4


	//----- nvinfo : EIATTR_CUDA_API_VERSION
	.align		4
        /*0000*/ 	.byte	0x04, 0x37
        /*0002*/ 	.short	(.L_7 - .L_6)
.L_6:
        /*0004*/ 	.word	0x00000082


	//----- nvinfo : EIATTR_KPARAM_INFO
	.align		4
.L_7:
        /*0008*/ 	.byte	0x04, 0x17
        /*000a*/ 	.short	(.L_9 - .L_8)
.L_8:
        /*000c*/ 	.word	0x00000000
        /*0010*/ 	.short	0x0002
        /*0012*/ 	.short	0x0010
        /*0014*/ 	.byte	0x00, 0xf5, 0x21, 0x00


	//----- nvinfo : EIATTR_KPARAM_INFO
	.align		4
.L_9:
        /*0018*/ 	.byte	0x04, 0x17
        /*001a*/ 	.short	(.L_11 - .L_10)
.L_10:
        /*001c*/ 	.word	0x00000000
        /*0020*/ 	.short	0x0001
        /*0022*/ 	.short	0x0008
        /*0024*/ 	.byte	0x00, 0xf0, 0x11, 0x00


	//----- nvinfo : EIATTR_KPARAM_INFO
	.align		4
.L_11:
        /*0028*/ 	.byte	0x04, 0x17
        /*002a*/ 	.short	(.L_13 - .L_12)
.L_12:
        /*002c*/ 	.word	0x00000000
        /*0030*/ 	.short	0x0000
        /*0032*/ 	.short	0x0000
        /*0034*/ 	.byte	0x00, 0xf5, 0x21, 0x00


	//----- nvinfo : EIATTR_SPARSE_MMA_MASK
	.align		4
.L_13:
        /*0038*/ 	.byte	0x03, 0x50
        /*003a*/ 	.short	0x0000


	//----- nvinfo : EIATTR_MAXREG_COUNT
	.align		4
        /*003c*/ 	.byte	0x03, 0x1b
        /*003e*/ 	.short	0x00ff


	//----- nvinfo : EIATTR_NUM_BARRIERS
	.align		4
        /*0040*/ 	.byte	0x02, 0x4c
        /*0042*/ 	.byte	0x01
	.zero		1


	//----- nvinfo : EIATTR_MERCURY_ISA_VERSION
	.align		4
        /*0044*/ 	.byte	0x03, 0x5f
        /*0046*/ 	.short	0x0101


	//----- nvinfo : EIATTR_VRC_CTA_INIT_COUNT
	.align		4
        /*0048*/ 	.byte	0x02, 0x4a
	.zero		1
	.zero		1


	//----- nvinfo : EIATTR_EXIT_INSTR_OFFSETS
	.align		4
        /*004c*/ 	.byte	0x04, 0x1c
        /*004e*/ 	.short	(.L_15 - .L_14)


	//   ....[0]....
.L_14:
        /*0050*/ 	.word	0x00000080


	//   ....[1]....
        /*0054*/ 	.word	0x00000320


	//----- nvinfo : EIATTR_CBANK_PARAM_SIZE
	.align		4
.L_15:
        /*0058*/ 	.byte	0x03, 0x19
        /*005a*/ 	.short	0x0018


	//----- nvinfo : EIATTR_PARAM_CBANK
	.align		4
        /*005c*/ 	.byte	0x04, 0x0a
        /*005e*/ 	.short	(.L_17 - .L_16)
	.align		4
.L_16:
        /*0060*/ 	.word	index@(.nv.constant0._Z9transposePiiS_)
        /*0064*/ 	.short	0x0380
        /*0066*/ 	.short	0x0018


	//----- nvinfo : EIATTR_SW_WAR
	.align		4
.L_17:
        /*0068*/ 	.byte	0x04, 0x36
        /*006a*/ 	.short	(.L_19 - .L_18)
.L_18:
        /*006c*/ 	.word	0x00000008
.L_19:


//--------------------- .nv.callgraph             --------------------------
	.section	.nv.callgraph,"",@"SHT_CUDA_CALLGRAPH"
	.align	4
	.sectionentsize	8
	.align		4
        /*0000*/ 	.word	0x00000000
	.align		4
        /*0004*/ 	.word	0xffffffff
	.align		4
        /*0008*/ 	.word	0x00000000
	.align		4
        /*000c*/ 	.word	0xfffffffe
	.align		4
        /*0010*/ 	.word	0x00000000
	.align		4
        /*0014*/ 	.word	0xfffffffd
	.align		4
        /*0018*/ 	.word	0x00000000
	.align		4
        /*001c*/ 	.word	0xfffffffc


//--------------------- .text._Z9transposePiiS_   --------------------------
	.section	.text._Z9transposePiiS_,"ax",@progbits
	.align	128
        .global         _Z9transposePiiS_
        .type           _Z9transposePiiS_,@function
        .size           _Z9transposePiiS_,(.L_x_1 - _Z9transposePiiS_)
        .other          _Z9transposePiiS_,@"STO_CUDA_ENTRY STV_DEFAULT"
_Z9transposePiiS_:
.text._Z9transposePiiS_:
[----:B------:R-:W-:Y:S01]  /*0000*/  LDC R1, c[0x0][0x37c] ;  /* 0x0000df00ff017b82 */ /* 0x000fe20000000800 */
[----:B------:R-:W0:Y:S07]  /*0010*/  S2R R3, SR_CTAID.X ;  /* 0x0000000000037919 */ /* 0x000e2e0000002500 */
[----:B------:R-:W1:Y:S01]  /*0020*/  LDC R7, c[0x0][0x388] ;  /* 0x0000e200ff077b82 */ /* 0x000e620000000800 */
[----:B------:R-:W0:Y:S01]  /*0030*/  LDCU UR4, c[0x0][0x360] ;  /* 0x00006c00ff0477ac */ /* 0x000e220008000800 */
[----:B------:R-:W0:Y:S02]  /*0040*/  S2R R2, SR_TID.X ;  /* 0x0000000000027919 */ /* 0x000e240000002100 */
[----:B0-----:R-:W-:-:S02]  /*0050*/  IMAD R0, R3, UR4, R2 ;  /* 0x0000000403007c24 */ /* 0x001fc4000f8e0202 */
[----:B-1----:R-:W-:-:S05]  /*0060*/  IMAD R3, R7, R7, RZ ;  /* 0x0000000707037224 */ /* 0x002fca00078e02ff */
[----:B------:R-:W-:-:S13]  /*0070*/  ISETP.GE.AND P0, PT, R0, R3, PT ;  /* 0x000000030000720c */ /* 0x000fda0003f06270 */
[----:B------:R-:W-:Y:S05]  /*0080*/  @P0 EXIT ;  /* 0x000000000000094d */ /* 0x000fea0003800000 */
[----:B------:R-:W-:Y:S01]  /*0090*/  IABS R6, R7 ;  /* 0x0000000700067213 */ /* 0x000fe20000000000 */
[----:B------:R-:W0:Y:S01]  /*00a0*/  LDCU.64 UR6, c[0x0][0x358] ;  /* 0x00006b00ff0677ac */ /* 0x000e220008000a00 */
[----:B------:R-:W-:Y:S02]  /*00b0*/  IABS R8, R0 ;  /* 0x0000000000087213 */ /* 0x000fe40000000000 */
[----:B------:R-:W1:Y:S08]  /*00c0*/  I2F.RP R3, R6 ;  /* 0x0000000600037306 */ /* 0x000e700000209400 */
[----:B-1----:R-:W1:Y:S02]  /*00d0*/  MUFU.RCP R3, R3 ;  /* 0x0000000300037308 */ /* 0x002e640000001000 */
[----:B-1----:R-:W-:-:S06]  /*00e0*/  VIADD R4, R3, 0xffffffe ;  /* 0x0ffffffe03047836 */ /* 0x002fcc0000000000 */
[----:B------:R1:W2:Y:S02]  /*00f0*/  F2I.FTZ.U32.TRUNC.NTZ R5, R4 ;  /* 0x0000000400057305 */ /* 0x0002a4000021f000 */
[----:B-1----:R-:W-:Y:S02]  /*0100*/  HFMA2 R4, -RZ, RZ, 0, 0 ;  /* 0x00000000ff047431 */ /* 0x002fe400000001ff */
[----:B--2---:R-:W-:-:S04]  /*0110*/  IMAD.MOV R9, RZ, RZ, -R5 ;  /* 0x000000ffff097224 */ /* 0x004fc800078e0a05 */
[----:B------:R-:W-:-:S04]  /*0120*/  IMAD R9, R9, R6, RZ ;  /* 0x0000000609097224 */ /* 0x000fc800078e02ff */
[----:B------:R-:W-:-:S06]  /*0130*/  IMAD.HI.U32 R5, R5, R9, R4 ;  /* 0x0000000905057227 */ /* 0x000fcc00078e0004 */
[----:B------:R-:W-:-:S04]  /*0140*/  IMAD.HI.U32 R5, R5, R8, RZ ;  /* 0x0000000805057227 */ /* 0x000fc800078e00ff */
[----:B------:R-:W-:-:S04]  /*0150*/  IMAD.MOV R3, RZ, RZ, -R5 ;  /* 0x000000ffff037224 */ /* 0x000fc800078e0a05 */
[----:B------:R-:W-:-:S05]  /*0160*/  IMAD R3, R6, R3, R8 ;  /* 0x0000000306037224 */ /* 0x000fca00078e0208 */
[----:B------:R-:W-:-:S13]  /*0170*/  ISETP.GT.U32.AND P2, PT, R6, R3, PT ;  /* 0x000000030600720c */ /* 0x000fda0003f44070 */
[-C--:B------:R-:W-:Y:S01]  /*0180*/  @!P2 IADD3 R3, PT, PT, R3, -R6.reuse, RZ ;  /* 0x800000060303a210 */ /* 0x080fe20007ffe0ff */
[----:B------:R-:W-:Y:S01]  /*0190*/  @!P2 VIADD R5, R5, 0x1 ;  /* 0x000000010505a836 */ /* 0x000fe20000000000 */
[----:B------:R-:W-:Y:S02]  /*01a0*/  ISETP.NE.AND P2, PT, R7, RZ, PT ;  /* 0x000000ff0700720c */ /* 0x000fe40003f45270 */
[----:B------:R-:W-:Y:S02]  /*01b0*/  ISETP.GE.U32.AND P0, PT, R3, R6, PT ;  /* 0x000000060300720c */ /* 0x000fe40003f06070 */
[----:B------:R-:W-:-:S04]  /*01c0*/  LOP3.LUT R3, R0, R7, RZ, 0x3c, !PT ;  /* 0x0000000700037212 */ /* 0x000fc800078e3cff */
[----:B------:R-:W-:-:S07]  /*01d0*/  ISETP.GE.AND P1, PT, R3, RZ, PT ;  /* 0x000000ff0300720c */ /* 0x000fce0003f26270 */
[----:B------:R-:W-:-:S05]  /*01e0*/  @P0 IADD3 R5, PT, PT, R5, 0x1, RZ ;  /* 0x0000000105050810 */ /* 0x000fca0007ffe0ff */
[----:B------:R-:W-:Y:S02]  /*01f0*/  IMAD.MOV.U32 R3, RZ, RZ, R5 ;  /* 0x000000ffff037224 */ /* 0x000fe400078e0005 */
[----:B------:R-:W1:Y:S03]  /*0200*/  LDC.64 R4, c[0x0][0x380] ;  /* 0x0000e000ff047b82 */ /* 0x000e660000000a00 */
[----:B------:R-:W-:Y:S02]  /*0210*/  @!P1 IADD3 R3, PT, PT, -R3, RZ, RZ ;  /* 0x000000ff03039210 */ /* 0x000fe40007ffe1ff */
[----:B------:R-:W-:-:S04]  /*0220*/  @!P2 LOP3.LUT R3, RZ, R7, RZ, 0x33, !PT ;  /* 0x00000007ff03a212 */ /* 0x000fc800078e33ff */
[----:B------:R-:W-:-:S05]  /*0230*/  IADD3 R6, PT, PT, -R3, RZ, RZ ;  /* 0x000000ff03067210 */ /* 0x000fca0007ffe1ff */
[----:B------:R-:W-:-:S04]  /*0240*/  IMAD R6, R7, R6, R0 ;  /* 0x0000000607067224 */ /* 0x000fc800078e0200 */
[----:B------:R-:W-:-:S04]  /*0250*/  IMAD R3, R6, R7, R3 ;  /* 0x0000000706037224 */ /* 0x000fc800078e0203 */
[----:B-1----:R-:W-:-:S06]  /*0260*/  IMAD.WIDE R4, R3, 0x4, R4 ;  /* 0x0000000403047825 */ /* 0x002fcc00078e0204 */
[----:B0-----:R-:W2:Y:S01]  /*0270*/  LDG.E R4, desc[UR6][R4.64] ;  /* 0x0000000604047981 */ /* 0x001ea2000c1e1900 */
[----:B------:R-:W0:Y:S01]  /*0280*/  S2UR UR5, SR_CgaCtaId ;  /* 0x00000000000579c3 */ /* 0x000e220000008800 */
[----:B------:R-:W-:Y:S02]  /*0290*/  UMOV UR4, 0x400 ;  /* 0x0000040000047882 */ /* 0x000fe40000000000 */
[----:B0-----:R-:W-:-:S06]  /*02a0*/  ULEA UR4, UR5, UR4, 0x18 ;  /* 0x0000000405047291 */ /* 0x001fcc000f8ec0ff */
[----:B------:R-:W-:Y:S02]  /*02b0*/  LEA R7, R2, UR4, 0x2 ;  /* 0x0000000402077c11 */ /* 0x000fe4000f8e10ff */
[----:B------:R-:W0:Y:S02]  /*02c0*/  LDC.64 R2, c[0x0][0x390] ;  /* 0x0000e400ff027b82 */ /* 0x000e240000000a00 */
[----:B0-----:R-:W-:Y:S01]  /*02d0*/  IMAD.WIDE R2, R0, 0x4, R2 ;  /* 0x0000000400027825 */ /* 0x001fe200078e0202 */
[----:B--2---:R-:W-:Y:S05]  /*02e0*/  STS [R7], R4 ;  /* 0x0000000407007388 */ /* 0x004fea0000000800 */
[----:B------:R-:W-:Y:S06]  /*02f0*/  BAR.SYNC.DEFER_BLOCKING 0x0 ;  /* 0x0000000000007b1d */ /* 0x000fec0000010000 */
[----:B------:R-:W0:Y:S04]  /*0300*/  LDS R9, [R7] ;  /* 0x0000000007097984 */ /* 0x000e280000000800 */
[----:B0-----:R-:W-:Y:S01]  /*0310*/  STG.E desc[UR6][R2.64], R9 ;  /* 0x0000000902007986 */ /* 0x001fe2000c101906 */
[----:B------:R-:W-:Y:S05]  /*0320*/  EXIT ;  /* 0x000000000000794d */ /* 0x000fea0003800000 */
.L_x_0:
[----:B------:R-:W-:-:S00]  /*0330*/  BRA `(.L_x_0) ;  /* 0xfffffffc00fc7947 */ /* 0x000fc0000383ffff */
[----:B------:R-:W-:-:S00]  /*0340*/  NOP ;  /* 0x0000000000007918 */ /* 0x000fc00000000000 */
        /* <DEDUP_REMOVED lines=11> */
.L_x_1:


//--------------------- .nv.shared._Z9transposePiiS_ --------------------------
	.section	.nv.shared._Z9transposePiiS_,"aw",@nobits
	.sectionflags	@""
	.align	4
.nv.shared._Z9transposePiiS_:
	.zero		2048


//--------------------- .nv.shared.reserved.0     --------------------------
	.section	.nv.shared.reserved.0,"aw",@nobits
	.weak		__nv_reservedSMEM_offset_0_alias
	.size		__nv_reservedSMEM_offset_0_alias, 0, 64
	.other		__nv_reservedSMEM_offset_0_alias,@"STO_CUDA_RESERVED_SHARED STV_DEFAULT"
__nv_reservedSMEM_offset_0_alias:
	.zero		0
	.zero		64


//--------------------- .nv.constant0._Z9transposePiiS_ --------------------------
	.section	.nv.constant0._Z9transposePiiS_,"a",@progbits
	.sectionflags	@""
	.align	4
.nv.constant0._Z9transposePiiS_:
	.zero		920


//--------------------- SYMBOLS --------------------------

	.type		.nv.reservedSmem.offset0,@object
	.size		.nv.reservedSmem.offset0,0x4
	.type		.nv.reservedSmem.cap,@object
	.size		.nv.reservedSmem.cap,0x4
